	.headerflags	@"EF_CUDA_TEXMODE_UNIFIED EF_CUDA_64BIT_ADDRESS EF_CUDA_ACCELERATORS EF_CUDA_SM90 EF_CUDA_VIRTUAL_SM(EF_CUDA_SM90)"
	.elftype	@"ET_EXEC"


//--------------------- .nv.info                  --------------------------
	.section	.nv.info,"",@"SHT_CUDA_INFO"
	.align	4


	//----- nvinfo : EIATTR_REGCOUNT
	.align		4
        /*0000*/ 	.byte	0x04, 0x2f
        /*0002*/ 	.short	(.L_3 - .L_2)
	.align		4
.L_2:
        /*0004*/ 	.word	index@(triton_poi_fused__native_batch_norm_legit_no_training_add_convolution_relu_threshold_backward_2)
        /*0008*/ 	.word	0x00000020


	//----- nvinfo : EIATTR_MIN_STACK_SIZE
	.align		4
.L_3:
        /*000c*/ 	.byte	0x04, 0x12
        /*000e*/ 	.short	(.L_5 - .L_4)
	.align		4
.L_4:
        /*0010*/ 	.word	index@(triton_poi_fused__native_batch_norm_legit_no_training_add_convolution_relu_threshold_backward_2)
        /*0014*/ 	.word	0x00000000


	//----- nvinfo : EIATTR_FRAME_SIZE
	.align		4
.L_5:
        /*0018*/ 	.byte	0x04, 0x11
        /*001a*/ 	.short	(.L_7 - .L_6)
	.align		4
.L_6:
        /*001c*/ 	.word	index@(triton_poi_fused__native_batch_norm_legit_no_training_add_convolution_relu_threshold_backward_2)
        /*0020*/ 	.word	0x00000000


	//----- nvinfo : EIATTR_MIN_STACK_SIZE
	.align		4
.L_7:
        /*0024*/ 	.byte	0x04, 0x12
        /*0026*/ 	.short	(.L_9 - .L_8)
	.align		4
.L_8:
        /*0028*/ 	.word	index@(triton_poi_fused__native_batch_norm_legit_no_training_add_convolution_relu_threshold_backward_2)
        /*002c*/ 	.word	0x00000000
.L_9:


//--------------------- .nv.info.triton_poi_fused__native_batch_norm_legit_no_training_add_convolution_relu_threshold_backward_2 --------------------------
	.section	.nv.info.triton_poi_fused__native_batch_norm_legit_no_training_add_convolution_relu_threshold_backward_2,"",@"SHT_CUDA_INFO"
	.sectionflags	@""
	.align	4


	//----- nvinfo : EIATTR_CUDA_API_VERSION
	.align		4
        /*0000*/ 	.byte	0x04, 0x37
        /*0002*/ 	.short	(.L_11 - .L_10)
.L_10:
        /*0004*/ 	.word	0x0000007c


	//----- nvinfo : EIATTR_KPARAM_INFO
	.align		4
.L_11:
        /*0008*/ 	.byte	0x04, 0x17
        /*000a*/ 	.short	(.L_13 - .L_12)
.L_12:
        /*000c*/ 	.word	0x00000000
        /*0010*/ 	.short	0x0009
        /*0012*/ 	.short	0x0048
        /*0014*/ 	.byte	0x00, 0xf0, 0x11, 0x00


	//----- nvinfo : EIATTR_KPARAM_INFO
	.align		4
.L_13:
        /*0018*/ 	.byte	0x04, 0x17
        /*001a*/ 	.short	(.L_15 - .L_14)
.L_14:
        /*001c*/ 	.word	0x00000000
        /*0020*/ 	.short	0x0008
        /*0022*/ 	.short	0x0040
        /*0024*/ 	.byte	0x00, 0xf4, 0x21, 0x00


	//----- nvinfo : EIATTR_KPARAM_INFO
	.align		4
.L_15:
        /*0028*/ 	.byte	0x04, 0x17
        /*002a*/ 	.short	(.L_17 - .L_16)
.L_16:
        /*002c*/ 	.word	0x00000000
        /*0030*/ 	.short	0x0007
        /*0032*/ 	.short	0x0038
        /*0034*/ 	.byte	0x00, 0xf4, 0x21, 0x00


	//----- nvinfo : EIATTR_KPARAM_INFO
	.align		4
.L_17:
        /*0038*/ 	.byte	0x04, 0x17
        /*003a*/ 	.short	(.L_19 - .L_18)
.L_18:
        /*003c*/ 	.word	0x00000000
        /*0040*/ 	.short	0x0006
        /*0042*/ 	.short	0x0030
        /*0044*/ 	.byte	0x00, 0xf4, 0x21, 0x00


	//----- nvinfo : EIATTR_KPARAM_INFO
	.align		4
.L_19:
        /*0048*/ 	.byte	0x04, 0x17
        /*004a*/ 	.short	(.L_21 - .L_20)
.L_20:
        /*004c*/ 	.word	0x00000000
        /*0050*/ 	.short	0x0005
        /*0052*/ 	.short	0x0028
        /*0054*/ 	.byte	0x00, 0xf4, 0x21, 0x00


	//----- nvinfo : EIATTR_KPARAM_INFO
	.align		4
.L_21:
        /*0058*/ 	.byte	0x04, 0x17
        /*005a*/ 	.short	(.L_23 - .L_22)
.L_22:
        /*005c*/ 	.word	0x00000000
        /*0060*/ 	.short	0x0004
        /*0062*/ 	.short	0x0020
        /*0064*/ 	.byte	0x00, 0xf4, 0x21, 0x00


	//----- nvinfo : EIATTR_KPARAM_INFO
	.align		4
.L_23:
        /*0068*/ 	.byte	0x04, 0x17
        /*006a*/ 	.short	(.L_25 - .L_24)
.L_24:
        /*006c*/ 	.word	0x00000000
        /*0070*/ 	.short	0x0003
        /*0072*/ 	.short	0x0018
        /*0074*/ 	.byte	0x00, 0xf4, 0x21, 0x00


	//----- nvinfo : EIATTR_KPARAM_INFO
	.align		4
.L_25:
        /*0078*/ 	.byte	0x04, 0x17
        /*007a*/ 	.short	(.L_27 - .L_26)
.L_26:
        /*007c*/ 	.word	0x00000000
        /*0080*/ 	.short	0x0002
        /*0082*/ 	.short	0x0010
        /*0084*/ 	.byte	0x00, 0xf4, 0x21, 0x00


	//----- nvinfo : EIATTR_KPARAM_INFO
	.align		4
.L_27:
        /*0088*/ 	.byte	0x04, 0x17
        /*008a*/ 	.short	(.L_29 - .L_28)
.L_28:
        /*008c*/ 	.word	0x00000000
        /*0090*/ 	.short	0x0001
        /*0092*/ 	.short	0x0008
        /*0094*/ 	.byte	0x00, 0xf4, 0x21, 0x00


	//----- nvinfo : EIATTR_KPARAM_INFO
	.align		4
.L_29:
        /*0098*/ 	.byte	0x04, 0x17
        /*009a*/ 	.short	(.L_31 - .L_30)
.L_30:
        /*009c*/ 	.word	0x00000000
        /*00a0*/ 	.short	0x0000
        /*00a2*/ 	.short	0x0000
        /*00a4*/ 	.byte	0x00, 0xf4, 0x21, 0x00


	//----- nvinfo : EIATTR_SPARSE_MMA_MASK
	.align		4
.L_31:
        /*00a8*/ 	.byte	0x03, 0x50
        /*00aa*/ 	.short	0x0000


	//----- nvinfo : EIATTR_MAXREG_COUNT
	.align		4
        /*00ac*/ 	.byte	0x03, 0x1b
        /*00ae*/ 	.short	0x00ff


	//----- nvinfo : EIATTR_EXIT_INSTR_OFFSETS
	.align		4
        /*00b0*/ 	.byte	0x04, 0x1c
        /*00b2*/ 	.short	(.L_33 - .L_32)


	//   ....[0]....
.L_32:
        /*00b4*/ 	.word	0x000006e0


	//   ....[1]....
        /*00b8*/ 	.word	0x00000700


	//----- nvinfo : EIATTR_REQNTID
	.align		4
.L_33:
        /*00bc*/ 	.byte	0x04, 0x10
        /*00be*/ 	.short	(.L_35 - .L_34)
.L_34:
        /*00c0*/ 	.word	0x00000080
        /*00c4*/ 	.word	0x00000001
        /*00c8*/ 	.word	0x00000001


	//----- nvinfo : EIATTR_CBANK_PARAM_SIZE
	.align		4
.L_35:
        /*00cc*/ 	.byte	0x03, 0x19
        /*00ce*/ 	.short	0x004c


	//----- nvinfo : EIATTR_PARAM_CBANK
	.align		4
        /*00d0*/ 	.byte	0x04, 0x0a
        /*00d2*/ 	.short	(.L_37 - .L_36)
	.align		4
.L_36:
        /*00d4*/ 	.word	index@(.nv.constant0.triton_poi_fused__native_batch_norm_legit_no_training_add_convolution_relu_threshold_backward_2)
        /*00d8*/ 	.short	0x0210
        /*00da*/ 	.short	0x004c


	//----- nvinfo : EIATTR_SW_WAR
	.align		4
.L_37:
        /*00dc*/ 	.byte	0x04, 0x36
        /*00de*/ 	.short	(.L_39 - .L_38)
.L_38:
        /*00e0*/ 	.word	0x00000008
.L_39:


//--------------------- .nv.callgraph             --------------------------
	.section	.nv.callgraph,"",@"SHT_CUDA_CALLGRAPH"
	.align	4
	.sectionentsize	8
	.align		4
        /*0000*/ 	.word	0x00000000
	.align		4
        /*0004*/ 	.word	0xffffffff
	.align		4
        /*0008*/ 	.word	0x00000000
	.align		4
        /*000c*/ 	.word	0xfffffffe
	.align		4
        /*0010*/ 	.word	0x00000000
	.align		4
        /*0014*/ 	.word	0xfffffffd
	.align		4
        /*0018*/ 	.word	0x00000000
	.align		4
        /*001c*/ 	.word	0xfffffffc


//--------------------- .nv.constant4             --------------------------
	.section	.nv.constant4,"a",@progbits
	.align	8
	.align		8
.nv.constant4:
        /*0000*/ 	.dword	_$_str
	.align		8
        /*0008*/ 	.dword	_$_str_$_2


//--------------------- .text.triton_poi_fused__native_batch_norm_legit_no_training_add_convolution_relu_threshold_backward_2 --------------------------
	.section	.text.triton_poi_fused__native_batch_norm_legit_no_training_add_convolution_relu_threshold_backward_2,"ax",@progbits
	.align	128
        .global         triton_poi_fused__native_batch_norm_legit_no_training_add_convolution_relu_threshold_backward_2
        .type           triton_poi_fused__native_batch_norm_legit_no_training_add_convolution_relu_threshold_backward_2,@function
        .size           triton_poi_fused__native_batch_norm_legit_no_training_add_convolution_relu_threshold_backward_2,(.L_x_1 - triton_poi_fused__native_batch_norm_legit_no_training_add_convolution_relu_threshold_backward_2)
        .other          triton_poi_fused__native_batch_norm_legit_no_training_add_convolution_relu_threshold_backward_2,@"STO_CUDA_ENTRY STV_DEFAULT"
triton_poi_fused__native_batch_norm_legit_no_training_add_convolution_relu_threshold_backward_2:
.text.triton_poi_fused__native_batch_norm_legit_no_training_add_convolution_relu_threshold_backward_2:
[----:B------:R-:W0:Y:S01]  /*0000*/  LDC R1, c[0x0][0x28] ;  /* 0x00000a00ff017b82 */ /* 0x000e220000000800 */
[----:B------:R-:W1:Y:S07]  /*0010*/  S2R R0, SR_TID.X ;  /* 0x0000000000007919 */ /* 0x000e6e0000002100 */
[----:B------:R-:W2:Y:S01]  /*0020*/  LDC.64 R6, c[0x0][0x228] ;  /* 0x00008a00ff067b82 */ /* 0x000ea20000000a00 */
[----:B------:R-:W-:Y:S01]  /*0030*/  ULDC.64 UR4, c[0x0][0x208] ;  /* 0x0000820000047ab9 */ /* 0x000fe20000000a00 */
[----:B------:R-:W3:Y:S06]  /*0040*/  S2R R3, SR_CTAID.X ;  /* 0x0000000000037919 */ /* 0x000eec0000002500 */
[----:B------:R-:W4:Y:S08]  /*0050*/  LDC.64 R28, c[0x0][0x218] ;  /* 0x00008600ff1c7b82 */ /* 0x000f300000000a00 */
[----:B------:R-:W5:Y:S08]  /*0060*/  LDC.64 R20, c[0x0][0x210] ;  /* 0x00008400ff147b82 */ /* 0x000f700000000a00 */
[----:B------:R-:W2:Y:S08]  /*0070*/  LDC.64 R16, c[0x0][0x220] ;  /* 0x00008800ff107b82 */ /* 0x000eb00000000a00 */
[----:B------:R-:W2:Y:S01]  /*0080*/  LDC.64 R8, c[0x0][0x230] ;  /* 0x00008c00ff087b82 */ /* 0x000ea20000000a00 */
[----:B-1----:R-:W-:-:S07]  /*0090*/  SHF.L.U32 R0, R0, 0x1, RZ ;  /* 0x0000000100007819 */ /* 0x002fce00000006ff */
[----:B------:R-:W1:Y:S01]  /*00a0*/  LDC.64 R10, c[0x0][0x238] ;  /* 0x00008e00ff0a7b82 */ /* 0x000e620000000a00 */
[----:B------:R-:W-:Y:S02]  /*00b0*/  LOP3.LUT R0, R0, 0xfe, RZ, 0xc0, !PT ;  /* 0x000000fe00007812 */ /* 0x000fe400078ec0ff */
[----:B------:R-:W-:Y:S02]  /*00c0*/  CS2R R18, SRZ ;  /* 0x0000000000127805 */ /* 0x000fe4000001ff00 */
[----:B------:R-:W-:Y:S01]  /*00d0*/  CS2R R26, SRZ ;  /* 0x00000000001a7805 */ /* 0x000fe2000001ff00 */
[----:B------:R-:W-:Y:S01]  /*00e0*/  ULDC.64 UR6, c[0x0][0x250] ;  /* 0x0000940000067ab9 */ /* 0x000fe20000000a00 */
[----:B---3--:R-:W-:-:S04]  /*00f0*/  IMAD R2, R3, 0x100, R0 ;  /* 0x0000010003027824 */ /* 0x008fc800078e0200 */
[C---:B------:R-:W-:Y:S01]  /*0100*/  IMAD.HI R3, R2.reuse, 0x2e8ba2e9, RZ ;  /* 0x2e8ba2e902037827 */ /* 0x040fe200078e02ff */
[----:B------:R-:W-:Y:S02]  /*0110*/  IADD3 R0, R2, 0x1, RZ ;  /* 0x0000000102007810 */ /* 0x000fe40007ffe0ff */
[----:B------:R-:W-:Y:S02]  /*0120*/  ISETP.GE.AND P0, PT, R2, 0x790, PT ;  /* 0x000007900200780c */ /* 0x000fe40003f06270 */
[----:B------:R-:W-:Y:S01]  /*0130*/  SHF.R.S32.HI R4, RZ, 0x1, R3 ;  /* 0x00000001ff047819 */ /* 0x000fe20000011403 */
[----:B------:R-:W-:-:S03]  /*0140*/  IMAD.HI R0, R0, 0x2e8ba2e9, RZ ;  /* 0x2e8ba2e900007827 */ /* 0x000fc600078e02ff */
[----:B------:R-:W-:Y:S02]  /*0150*/  LEA.HI R4, R3, R4, RZ, 0x1 ;  /* 0x0000000403047211 */ /* 0x000fe400078f08ff */
[----:B------:R-:W-:Y:S02]  /*0160*/  SHF.R.S32.HI R3, RZ, 0x1, R0 ;  /* 0x00000001ff037819 */ /* 0x000fe40000011400 */
[----:B------:R-:W-:Y:S02]  /*0170*/  SHF.R.S32.HI R5, RZ, 0x1f, R4 ;  /* 0x0000001fff057819 */ /* 0x000fe40000011404 */
[----:B------:R-:W-:Y:S02]  /*0180*/  LEA.HI R0, R0, R3, RZ, 0x1 ;  /* 0x0000000300007211 */ /* 0x000fe400078f08ff */
[----:B------:R-:W-:Y:S02]  /*0190*/  LEA.HI R5, R5, R4, RZ, 0x2 ;  /* 0x0000000405057211 */ /* 0x000fe400078f10ff */
[----:B------:R-:W-:-:S02]  /*01a0*/  SHF.R.S32.HI R3, RZ, 0x1f, R0 ;  /* 0x0000001fff037819 */ /* 0x000fc40000011400 */
[----:B------:R-:W-:Y:S02]  /*01b0*/  LOP3.LUT R5, R5, 0xfffffffc, RZ, 0xc0, !PT ;  /* 0xfffffffc05057812 */ /* 0x000fe400078ec0ff */
[----:B------:R-:W-:-:S03]  /*01c0*/  LEA.HI R3, R3, R0, RZ, 0x2 ;  /* 0x0000000003037211 */ /* 0x000fc600078f10ff */
[----:B------:R-:W-:Y:S01]  /*01d0*/  IMAD.IADD R25, R4, 0x1, -R5 ;  /* 0x0000000104197824 */ /* 0x000fe200078e0a05 */
[----:B------:R-:W-:Y:S01]  /*01e0*/  LOP3.LUT R5, R3, 0xfffffffc, RZ, 0xc0, !PT ;  /* 0xfffffffc03057812 */ /* 0x000fe200078ec0ff */
[----:B------:R-:W-:Y:S02]  /*01f0*/  HFMA2.MMA R3, -RZ, RZ, 0, 0 ;  /* 0x00000000ff037435 */ /* 0x000fe400000001ff */
[----:B--2---:R-:W-:-:S04]  /*0200*/  IMAD.WIDE R12, R25, 0x4, R6 ;  /* 0x00000004190c7825 */ /* 0x004fc800078e0206 */
[----:B------:R-:W-:Y:S01]  /*0210*/  IMAD.IADD R4, R0, 0x1, -R5 ;  /* 0x0000000100047824 */ /* 0x000fe200078e0a05 */
[----:B------:R-:W-:-:S03]  /*0220*/  MOV R0, RZ ;  /* 0x000000ff00007202 */ /* 0x000fc60000000f00 */
[----:B------:R-:W-:Y:S01]  /*0230*/  IMAD.WIDE R14, R4, 0x4, R6 ;  /* 0x00000004040e7825 */ /* 0x000fe200078e0206 */
[----:B------:R2:W3:Y:S04]  /*0240*/  @!P0 LDG.E.EL R3, desc[UR4][R12.64] ;  /* 0x000000040c038981 */ /* 0x0004e8000c2e1900 */
[----:B------:R1:W3:Y:S01]  /*0250*/  @!P0 LDG.E.EL R0, desc[UR4][R14.64] ;  /* 0x000000040e008981 */ /* 0x0002e2000c2e1900 */
[----:B------:R-:W-:Y:S01]  /*0260*/  HFMA2.MMA R5, -RZ, RZ, 0, 0 ;  /* 0x00000000ff057435 */ /* 0x000fe200000001ff */
[----:B----4-:R-:W-:Y:S01]  /*0270*/  IMAD.WIDE R22, R25, 0x4, R28 ;  /* 0x0000000419167825 */ /* 0x010fe200078e021c */
[----:B------:R-:W-:Y:S01]  /*0280*/  CS2R R6, SRZ ;  /* 0x0000000000067805 */ /* 0x000fe2000001ff00 */
[----:B--2---:R-:W2:Y:S02]  /*0290*/  LDC.64 R12, c[0x0][0x240] ;  /* 0x00009000ff0c7b82 */ /* 0x004ea40000000a00 */
[----:B-----5:R-:W-:-:S04]  /*02a0*/  IMAD.WIDE R20, R2, 0x4, R20 ;  /* 0x0000000402147825 */ /* 0x020fc800078e0214 */
[C---:B------:R-:W-:Y:S01]  /*02b0*/  IMAD.WIDE R28, R4.reuse, 0x4, R28 ;  /* 0x00000004041c7825 */ /* 0x040fe200078e021c */
[----:B------:R4:W5:Y:S03]  /*02c0*/  @!P0 LDG.E.EL R5, desc[UR4][R22.64] ;  /* 0x0000000416058981 */ /* 0x000966000c2e1900 */
[C-C-:B01----:R-:W-:Y:S01]  /*02d0*/  IMAD.WIDE R14, R25.reuse, 0x4, R16.reuse ;  /* 0x00000004190e7825 */ /* 0x143fe200078e0210 */
[----:B------:R-:W5:Y:S03]  /*02e0*/  @!P0 LDG.E.64 R18, desc[UR4][R20.64] ;  /* 0x0000000414128981 */ /* 0x000f66000c1e1b00 */
[----:B------:R-:W-:Y:S01]  /*02f0*/  IMAD.WIDE R16, R4, 0x4, R16 ;  /* 0x0000000404107825 */ /* 0x000fe200078e0210 */
[----:B------:R0:W5:Y:S04]  /*0300*/  @!P0 LDG.E.EL R6, desc[UR4][R28.64] ;  /* 0x000000041c068981 */ /* 0x000168000c2e1900 */
[----:B------:R1:W5:Y:S01]  /*0310*/  @!P0 LDG.E.EL R7, desc[UR4][R14.64] ;  /* 0x000000040e078981 */ /* 0x000362000c2e1900 */
[----:B----4-:R-:W-:-:S03]  /*0320*/  IMAD.WIDE R22, R25, 0x4, R8 ;  /* 0x0000000419167825 */ /* 0x010fc600078e0208 */
[----:B------:R-:W4:Y:S01]  /*0330*/  @!P0 LDG.E.EL R26, desc[UR4][R16.64] ;  /* 0x00000004101a8981 */ /* 0x000f22000c2e1900 */
[----:B------:R-:W-:Y:S01]  /*0340*/  IMAD.WIDE R24, R25, 0x4, R10 ;  /* 0x0000000419187825 */ /* 0x000fe200078e020a */
[----:B0-----:R-:W-:-:S03]  /*0350*/  CS2R R28, SRZ ;  /* 0x00000000001c7805 */ /* 0x001fc6000001ff00 */
[C---:B------:R-:W-:Y:S01]  /*0360*/  IMAD.WIDE R8, R4.reuse, 0x4, R8 ;  /* 0x0000000404087825 */ /* 0x040fe200078e0208 */
[----:B------:R-:W4:Y:S03]  /*0370*/  @!P0 LDG.E.EL R27, desc[UR4][R24.64] ;  /* 0x00000004181b8981 */ /* 0x000f26000c2e1900 */
[----:B-1----:R-:W-:Y:S01]  /*0380*/  IMAD.WIDE R14, R4, 0x4, R10 ;  /* 0x00000004040e7825 */ /* 0x002fe200078e020a */
[----:B------:R-:W-:Y:S01]  /*0390*/  CS2R R10, SRZ ;  /* 0x00000000000a7805 */ /* 0x000fe2000001ff00 */
[----:B------:R-:W4:Y:S02]  /*03a0*/  @!P0 LDG.E.EL R28, desc[UR4][R22.64] ;  /* 0x00000004161c8981 */ /* 0x000f24000c2e1900 */
[----:B------:R-:W-:Y:S02]  /*03b0*/  IMAD.MOV.U32 R4, RZ, RZ, RZ ;  /* 0x000000ffff047224 */ /* 0x000fe400078e00ff */
[----:B--2---:R-:W-:Y:S01]  /*03c0*/  IMAD.WIDE R12, R2, 0x4, R12 ;  /* 0x00000004020c7825 */ /* 0x004fe200078e020c */
[----:B------:R0:W2:Y:S04]  /*03d0*/  @!P0 LDG.E.EL R29, desc[UR4][R8.64] ;  /* 0x00000004081d8981 */ /* 0x0000a8000c2e1900 */
[----:B------:R-:W2:Y:S04]  /*03e0*/  @!P0 LDG.E.EL R4, desc[UR4][R14.64] ;  /* 0x000000040e048981 */ /* 0x000ea8000c2e1900 */
[----:B------:R-:W2:Y:S01]  /*03f0*/  @!P0 LDG.E.64 R10, desc[UR4][R12.64] ;  /* 0x000000040c0a8981 */ /* 0x000ea2000c1e1b00 */
[----:B0-----:R-:W-:Y:S01]  /*0400*/  MOV R8, 0x3e800000 ;  /* 0x3e80000000087802 */ /* 0x001fe20000000f00 */
[----:B---3--:R-:W-:Y:S01]  /*0410*/  FADD R3, R3, 9.9999997473787516356e-06 ;  /* 0x3727c5ac03037421 */ /* 0x008fe20000000000 */
[----:B------:R-:W-:-:S03]  /*0420*/  FADD R0, R0, 9.9999997473787516356e-06 ;  /* 0x3727c5ac00007421 */ /* 0x000fc60000000000 */
[----:B------:R-:W0:Y:S08]  /*0430*/  MUFU.SQRT R16, R3 ;  /* 0x0000000300107308 */ /* 0x000e300000002000 */
[----:B------:R-:W1:Y:S01]  /*0440*/  MUFU.SQRT R17, R0 ;  /* 0x0000000000117308 */ /* 0x000e620000002000 */
[C---:B0-----:R-:W-:Y:S02]  /*0450*/  FSETP.GT.AND P1, PT, R16.reuse, 8.50705917302346158658e+37, PT ;  /* 0x7e8000001000780b */ /* 0x041fe40003f24000 */
[----:B------:R-:W-:-:S02]  /*0460*/  FSETP.GEU.AND P3, PT, R16, 1.175494350822287508e-38, PT ;  /* 0x008000001000780b */ /* 0x000fc40003f6e000 */
[C---:B-1----:R-:W-:Y:S02]  /*0470*/  FSETP.GT.AND P2, PT, R17.reuse, 8.50705917302346158658e+37, PT ;  /* 0x7e8000001100780b */ /* 0x042fe40003f44000 */
[----:B------:R-:W-:-:S07]  /*0480*/  FSETP.GEU.AND P4, PT, R17, 1.175494350822287508e-38, PT ;  /* 0x008000001100780b */ /* 0x000fce0003f8e000 */
[----:B------:R-:W-:-:S04]  /*0490*/  @P1 FMUL R16, R16, 0.25 ;  /* 0x3e80000010101820 */ /* 0x000fc80000400000 */
[----:B------:R-:W-:Y:S01]  /*04a0*/  @!P3 FMUL R16, R16, 16777216 ;  /* 0x4b8000001010b820 */ /* 0x000fe20000400000 */
[----:B------:R-:W-:-:S04]  /*04b0*/  @P2 FMUL R17, R17, 0.25 ;  /* 0x3e80000011112820 */ /* 0x000fc80000400000 */
[----:B------:R-:W-:Y:S01]  /*04c0*/  @!P4 FMUL R17, R17, 16777216 ;  /* 0x4b8000001111c820 */ /* 0x000fe20000400000 */
[----:B------:R-:W0:Y:S01]  /*04d0*/  MUFU.RCP R16, R16 ;  /* 0x0000001000107308 */ /* 0x000e220000001000 */
[----:B------:R-:W-:-:S07]  /*04e0*/  FSEL R3, R8, 1, P1 ;  /* 0x3f80000008037808 */ /* 0x000fce0000800000 */
[----:B------:R-:W1:Y:S01]  /*04f0*/  MUFU.RCP R17, R17 ;  /* 0x0000001100117308 */ /* 0x000e620000001000 */
[----:B------:R-:W-:Y:S01]  /*0500*/  FSEL R0, R8, 1, P2 ;  /* 0x3f80000008007808 */ /* 0x000fe20001000000 */
[----:B-----5:R-:W-:Y:S01]  /*0510*/  FADD R18, R5, R18 ;  /* 0x0000001205127221 */ /* 0x020fe20000000000 */
[----:B------:R-:W-:Y:S01]  /*0520*/  @!P3 FMUL R3, R3, 16777216 ;  /* 0x4b8000000303b820 */ /* 0x000fe20000400000 */
[----:B------:R-:W-:Y:S02]  /*0530*/  FADD R19, R6, R19 ;  /* 0x0000001306137221 */ /* 0x000fe40000000000 */
[----:B------:R-:W-:Y:S01]  /*0540*/  @!P4 FMUL R0, R0, 16777216 ;  /* 0x4b8000000000c820 */ /* 0x000fe20000400000 */
[----:B------:R-:W-:Y:S01]  /*0550*/  FADD R8, R18, -R7 ;  /* 0x8000000712087221 */ /* 0x000fe20000000000 */
[----:B0-----:R-:W-:Y:S01]  /*0560*/  FMUL R3, R16, R3 ;  /* 0x0000000310037220 */ /* 0x001fe20000400000 */
[----:B------:R-:W0:Y:S01]  /*0570*/  LDC.64 R6, c[0x0][0x248] ;  /* 0x00009200ff067b82 */ /* 0x000e220000000a00 */
[----:B----4-:R-:W-:-:S02]  /*0580*/  FADD R5, R19, -R26 ;  /* 0x8000001a13057221 */ /* 0x010fc40000000000 */
[----:B------:R-:W-:Y:S01]  /*0590*/  FMUL R8, R3, R8 ;  /* 0x0000000803087220 */ /* 0x000fe20000400000 */
[----:B-1----:R-:W-:-:S03]  /*05a0*/  FMUL R0, R17, R0 ;  /* 0x0000000011007220 */ /* 0x002fc60000400000 */
[----:B------:R-:W-:Y:S01]  /*05b0*/  FFMA R27, R8, R28, R27 ;  /* 0x0000001c081b7223 */ /* 0x000fe2000000001b */
[----:B------:R-:W-:-:S04]  /*05c0*/  FMUL R5, R0, R5 ;  /* 0x0000000500057220 */ /* 0x000fc80000400000 */
[----:B--2---:R-:W-:Y:S01]  /*05d0*/  FFMA R4, R5, R29, R4 ;  /* 0x0000001d05047223 */ /* 0x004fe20000000004 */
[C---:B------:R-:W-:Y:S01]  /*05e0*/  FSETP.GEU.AND P2, PT, R27.reuse, -R10, PT ;  /* 0x8000000a1b00720b */ /* 0x040fe20003f4e000 */
[----:B------:R-:W-:Y:S02]  /*05f0*/  FADD R10, R27, R10 ;  /* 0x0000000a1b0a7221 */ /* 0x000fe40000000000 */
[C---:B------:R-:W-:Y:S01]  /*0600*/  FADD R0, R4.reuse, R11 ;  /* 0x0000000b04007221 */ /* 0x040fe20000000000 */
[----:B------:R-:W-:Y:S02]  /*0610*/  FSETP.GEU.AND P1, PT, R4, -R11, PT ;  /* 0x8000000b0400720b */ /* 0x000fe40003f2e000 */
[----:B------:R-:W-:Y:S02]  /*0620*/  FSEL R10, R10, RZ, P2 ;  /* 0x000000ff0a0a7208 */ /* 0x000fe40001000000 */
[----:B------:R-:W-:Y:S01]  /*0630*/  FSEL R11, R0, RZ, P1 ;  /* 0x000000ff000b7208 */ /* 0x000fe20000800000 */
[----:B0-----:R-:W-:Y:S01]  /*0640*/  IMAD.WIDE R6, R2, 0x4, R6 ;  /* 0x0000000402067825 */ /* 0x001fe200078e0206 */
[----:B------:R-:W-:-:S02]  /*0650*/  FSETP.GTU.AND P3, PT, R10, RZ, PT ;  /* 0x000000ff0a00720b */ /* 0x000fc40003f6c000 */
[----:B------:R-:W-:Y:S02]  /*0660*/  FSETP.GTU.AND P2, PT, R11, RZ, PT ;  /* 0x000000ff0b00720b */ /* 0x000fe40003f4c000 */
[----:B------:R-:W-:Y:S01]  /*0670*/  IADD3 R4, P1, R2, UR6, RZ ;  /* 0x0000000602047c10 */ /* 0x000fe2000ff3e0ff */
[----:B------:R0:W-:Y:S01]  /*0680*/  @!P0 STG.E.64 desc[UR4][R20.64], R18 ;  /* 0x0000001214008986 */ /* 0x0001e2000c101b04 */
[----:B------:R-:W-:Y:S02]  /*0690*/  SEL R0, RZ, 0x1, P3 ;  /* 0x00000001ff007807 */ /* 0x000fe40001800000 */
[----:B------:R-:W-:Y:S01]  /*06a0*/  SEL R3, RZ, 0x100, P2 ;  /* 0x00000100ff037807 */ /* 0x000fe20001000000 */
[----:B------:R0:W-:Y:S01]  /*06b0*/  @!P0 STG.E.64 desc[UR4][R6.64], R10 ;  /* 0x0000000a06008986 */ /* 0x0001e2000c101b04 */
[----:B------:R-:W-:Y:S02]  /*06c0*/  LEA.HI.X.SX32 R5, R2, UR7, 0x1, P1 ;  /* 0x0000000702057c11 */ /* 0x000fe400088f0eff */
[----:B------:R-:W-:Y:S01]  /*06d0*/  IADD3 R3, R0, R3, RZ ;  /* 0x0000000300037210 */ /* 0x000fe20007ffe0ff */
[----:B0-----:R-:W-:Y:S06]  /*06e0*/  @P0 EXIT ;  /* 0x000000000000094d */ /* 0x001fec0003800000 */
[----:B------:R-:W-:Y:S01]  /*06f0*/  STG.E.U16 desc[UR4][R4.64], R3 ;  /* 0x0000000304007986 */ /* 0x000fe2000c101504 */
[----:B------:R-:W-:Y:S05]  /*0700*/  EXIT ;  /* 0x000000000000794d */ /* 0x000fea0003800000 */
.L_x_0:
[----:B------:R-:W-:-:S00]  /*0710*/  BRA `(.L_x_0) ;  /* 0xfffffffc00fc7947 */ /* 0x000fc0000383ffff */
[----:B------:R-:W-:-:S00]  /*0720*/  NOP ;  /* 0x0000000000007918 */ /* 0x000fc00000000000 */
        /* <DEDUP_REMOVED lines=13> */
.L_x_1:


//--------------------- .nv.global.init           --------------------------
	.section	.nv.global.init,"aw",@progbits
.nv.global.init:
	.type		_$_str,@object
	.size		_$_str,(_$_str_$_2 - _$_str)
_$_str:
        /*0000*/ 	.byte	0x5f, 0x5f, 0x43, 0x55, 0x44, 0x41, 0x5f, 0x46, 0x54, 0x5a, 0x00
	.type		_$_str_$_2,@object
	.size		_$_str_$_2,(.L_1 - _$_str_$_2)
_$_str_$_2:
        /*000b*/ 	.byte	0x5f, 0x5f, 0x43, 0x55, 0x44, 0x41, 0x5f, 0x50, 0x52, 0x45, 0x43, 0x5f, 0x53, 0x51, 0x52, 0x54
        /*001b*/ 	.byte	0x00
.L_1:


//--------------------- .nv.constant0.triton_poi_fused__native_batch_norm_legit_no_training_add_convolution_relu_threshold_backward_2 --------------------------
	.section	.nv.constant0.triton_poi_fused__native_batch_norm_legit_no_training_add_convolution_relu_threshold_backward_2,"a",@progbits
	.sectionflags	@""
	.align	4
.nv.constant0.triton_poi_fused__native_batch_norm_legit_no_training_add_convolution_relu_threshold_backward_2:
	.zero		604
